	.headerflags	@"EF_CUDA_TEXMODE_UNIFIED EF_CUDA_64BIT_ADDRESS EF_CUDA_ACCELERATORS EF_CUDA_SM90 EF_CUDA_VIRTUAL_SM(EF_CUDA_SM90)"
	.elftype	@"ET_EXEC"


//--------------------- .nv.info                  --------------------------
	.section	.nv.info,"",@"SHT_CUDA_INFO"
	.align	4


	//----- nvinfo : EIATTR_REGCOUNT
	.align		4
        /*0000*/ 	.byte	0x04, 0x2f
        /*0002*/ 	.short	(.L_1 - .L_0)
	.align		4
.L_0:
        /*0004*/ 	.word	index@(triton_poi_fused_convolution_14)
        /*0008*/ 	.word	0x0000000c


	//----- nvinfo : EIATTR_MIN_STACK_SIZE
	.align		4
.L_1:
        /*000c*/ 	.byte	0x04, 0x12
        /*000e*/ 	.short	(.L_3 - .L_2)
	.align		4
.L_2:
        /*0010*/ 	.word	index@(triton_poi_fused_convolution_14)
        /*0014*/ 	.word	0x00000000


	//----- nvinfo : EIATTR_FRAME_SIZE
	.align		4
.L_3:
        /*0018*/ 	.byte	0x04, 0x11
        /*001a*/ 	.short	(.L_5 - .L_4)
	.align		4
.L_4:
        /*001c*/ 	.word	index@(triton_poi_fused_convolution_14)
        /*0020*/ 	.word	0x00000000


	//----- nvinfo : EIATTR_MIN_STACK_SIZE
	.align		4
.L_5:
        /*0024*/ 	.byte	0x04, 0x12
        /*0026*/ 	.short	(.L_7 - .L_6)
	.align		4
.L_6:
        /*0028*/ 	.word	index@(triton_poi_fused_convolution_14)
        /*002c*/ 	.word	0x00000000
.L_7:


//--------------------- .nv.info.triton_poi_fused_convolution_14 --------------------------
	.section	.nv.info.triton_poi_fused_convolution_14,"",@"SHT_CUDA_INFO"
	.sectionflags	@""
	.align	4


	//----- nvinfo : EIATTR_CUDA_API_VERSION
	.align		4
        /*0000*/ 	.byte	0x04, 0x37
        /*0002*/ 	.short	(.L_9 - .L_8)
.L_8:
        /*0004*/ 	.word	0x0000007c


	//----- nvinfo : EIATTR_KPARAM_INFO
	.align		4
.L_9:
        /*0008*/ 	.byte	0x04, 0x17
        /*000a*/ 	.short	(.L_11 - .L_10)
.L_10:
        /*000c*/ 	.word	0x00000000
        /*0010*/ 	.short	0x0002
        /*0012*/ 	.short	0x0010
        /*0014*/ 	.byte	0x00, 0xf0, 0x11, 0x00


	//----- nvinfo : EIATTR_KPARAM_INFO
	.align		4
.L_11:
        /*0018*/ 	.byte	0x04, 0x17
        /*001a*/ 	.short	(.L_13 - .L_12)
.L_12:
        /*001c*/ 	.word	0x00000000
        /*0020*/ 	.short	0x0001
        /*0022*/ 	.short	0x0008
        /*0024*/ 	.byte	0x00, 0xf4, 0x21, 0x00


	//----- nvinfo : EIATTR_KPARAM_INFO
	.align		4
.L_13:
        /*0028*/ 	.byte	0x04, 0x17
        /*002a*/ 	.short	(.L_15 - .L_14)
.L_14:
        /*002c*/ 	.word	0x00000000
        /*0030*/ 	.short	0x0000
        /*0032*/ 	.short	0x0000
        /*0034*/ 	.byte	0x00, 0xf4, 0x21, 0x00


	//----- nvinfo : EIATTR_SPARSE_MMA_MASK
	.align		4
.L_15:
        /*0038*/ 	.byte	0x03, 0x50
        /*003a*/ 	.short	0x0000


	//----- nvinfo : EIATTR_MAXREG_COUNT
	.align		4
        /*003c*/ 	.byte	0x03, 0x1b
        /*003e*/ 	.short	0x00ff


	//----- nvinfo : EIATTR_EXIT_INSTR_OFFSETS
	.align		4
        /*0040*/ 	.byte	0x04, 0x1c
        /*0042*/ 	.short	(.L_17 - .L_16)


	//   ....[0]....
.L_16:
        /*0044*/ 	.word	0x00000170


	//----- nvinfo : EIATTR_REQNTID
	.align		4
.L_17:
        /*0048*/ 	.byte	0x04, 0x10
        /*004a*/ 	.short	(.L_19 - .L_18)
.L_18:
        /*004c*/ 	.word	0x00000080
        /*0050*/ 	.word	0x00000001
        /*0054*/ 	.word	0x00000001


	//----- nvinfo : EIATTR_CBANK_PARAM_SIZE
	.align		4
.L_19:
        /*0058*/ 	.byte	0x03, 0x19
        /*005a*/ 	.short	0x0014


	//----- nvinfo : EIATTR_PARAM_CBANK
	.align		4
        /*005c*/ 	.byte	0x04, 0x0a
        /*005e*/ 	.short	(.L_21 - .L_20)
	.align		4
.L_20:
        /*0060*/ 	.word	index@(.nv.constant0.triton_poi_fused_convolution_14)
        /*0064*/ 	.short	0x0210
        /*0066*/ 	.short	0x0014


	//----- nvinfo : EIATTR_SW_WAR
	.align		4
.L_21:
        /*0068*/ 	.byte	0x04, 0x36
        /*006a*/ 	.short	(.L_23 - .L_22)
.L_22:
        /*006c*/ 	.word	0x00000008
.L_23:


//--------------------- .nv.callgraph             --------------------------
	.section	.nv.callgraph,"",@"SHT_CUDA_CALLGRAPH"
	.align	4
	.sectionentsize	8
	.align		4
        /*0000*/ 	.word	0x00000000
	.align		4
        /*0004*/ 	.word	0xffffffff
	.align		4
        /*0008*/ 	.word	0x00000000
	.align		4
        /*000c*/ 	.word	0xfffffffe
	.align		4
        /*0010*/ 	.word	0x00000000
	.align		4
        /*0014*/ 	.word	0xfffffffd
	.align		4
        /*0018*/ 	.word	0x00000000
	.align		4
        /*001c*/ 	.word	0xfffffffc


//--------------------- .text.triton_poi_fused_convolution_14 --------------------------
	.section	.text.triton_poi_fused_convolution_14,"ax",@progbits
	.align	128
        .global         triton_poi_fused_convolution_14
        .type           triton_poi_fused_convolution_14,@function
        .size           triton_poi_fused_convolution_14,(.L_x_1 - triton_poi_fused_convolution_14)
        .other          triton_poi_fused_convolution_14,@"STO_CUDA_ENTRY STV_DEFAULT"
triton_poi_fused_convolution_14:
.text.triton_poi_fused_convolution_14:
[----:B------:R-:W-:Y:S01]  /*0000*/  LDC R1, c[0x0][0x28] ;  /* 0x00000a00ff017b82 */ /* 0x000fe20000000800 */
[----:B------:R-:W1:Y:S07]  /*0010*/  S2R R0, SR_TID.X ;  /* 0x0000000000007919 */ /* 0x000e6e0000002100 */
[----:B------:R-:W2:Y:S01]  /*0020*/  LDC.64 R4, c[0x0][0x218] ;  /* 0x00008600ff047b82 */ /* 0x000ea20000000a00 */
[----:B------:R-:W-:Y:S01]  /*0030*/  ULDC.64 UR4, c[0x0][0x208] ;  /* 0x0000820000047ab9 */ /* 0x000fe20000000a00 */
[----:B------:R-:W3:Y:S06]  /*0040*/  S2R R7, SR_CTAID.X ;  /* 0x0000000000077919 */ /* 0x000eec0000002500 */
[----:B------:R-:W4:Y:S01]  /*0050*/  LDC.64 R2, c[0x0][0x210] ;  /* 0x00008400ff027b82 */ /* 0x000f220000000a00 */
[----:B-1----:R-:W-:Y:S01]  /*0060*/  IMAD.SHL.U32 R0, R0, 0x2, RZ ;  /* 0x0000000200007824 */ /* 0x002fe200078e00ff */
[----:B---3--:R-:W-:-:S04]  /*0070*/  SHF.R.S32.HI R6, RZ, 0x17, R7 ;  /* 0x00000017ff067819 */ /* 0x008fc80000011407 */
[----:B------:R-:W-:Y:S02]  /*0080*/  LOP3.LUT R0, R0, 0xfe, RZ, 0xc0, !PT ;  /* 0x000000fe00007812 */ /* 0x000fe400078ec0ff */
[----:B------:R-:W-:-:S03]  /*0090*/  SGXT R6, R6, 0x1 ;  /* 0x000000010606781a */ /* 0x000fc60000000200 */
[----:B------:R-:W-:-:S04]  /*00a0*/  IMAD R7, R7, 0x100, R0 ;  /* 0x0000010007077824 */ /* 0x000fc800078e0200 */
[----:B----4-:R-:W-:Y:S01]  /*00b0*/  IMAD.WIDE R2, R7, 0x4, R2 ;  /* 0x0000000407027825 */ /* 0x010fe200078e0202 */
[----:B------:R-:W-:-:S04]  /*00c0*/  LEA.HI R6, R6, R7, RZ, 0x8 ;  /* 0x0000000706067211 */ /* 0x000fc800078f40ff */
[----:B------:R-:W-:-:S04]  /*00d0*/  SHF.R.S32.HI R6, RZ, 0x8, R6 ;  /* 0x00000008ff067819 */ /* 0x000fc80000011406 */
[----:B------:R-:W-:-:S04]  /*00e0*/  LEA.HI R0, R6, R6, RZ, 0x2 ;  /* 0x0000000606007211 */ /* 0x000fc800078f10ff */
[----:B------:R-:W-:-:S05]  /*00f0*/  LOP3.LUT R9, R0, 0xfffffffc, RZ, 0xc0, !PT ;  /* 0xfffffffc00097812 */ /* 0x000fca00078ec0ff */
[----:B------:R-:W-:Y:S02]  /*0100*/  IMAD.IADD R9, R6, 0x1, -R9 ;  /* 0x0000000106097824 */ /* 0x000fe400078e0a09 */
[----:B------:R-:W3:Y:S02]  /*0110*/  LDG.E.64 R6, desc[UR4][R2.64] ;  /* 0x0000000402067981 */ /* 0x000ee4000c1e1b00 */
[----:B--2---:R-:W-:-:S06]  /*0120*/  IMAD.WIDE R4, R9, 0x4, R4 ;  /* 0x0000000409047825 */ /* 0x004fcc00078e0204 */
[----:B------:R-:W3:Y:S02]  /*0130*/  LDG.E.EL R4, desc[UR4][R4.64] ;  /* 0x0000000404047981 */ /* 0x000ee4000c2e1900 */
[--C-:B---3--:R-:W-:Y:S01]  /*0140*/  FADD R6, R6, R4.reuse ;  /* 0x0000000406067221 */ /* 0x108fe20000000000 */
[----:B------:R-:W-:-:S05]  /*0150*/  FADD R7, R7, R4 ;  /* 0x0000000407077221 */ /* 0x000fca0000000000 */
[----:B------:R-:W-:Y:S01]  /*0160*/  STG.E.64 desc[UR4][R2.64], R6 ;  /* 0x0000000602007986 */ /* 0x000fe2000c101b04 */
[----:B------:R-:W-:Y:S05]  /*0170*/  EXIT ;  /* 0x000000000000794d */ /* 0x000fea0003800000 */
.L_x_0:
[----:B------:R-:W-:-:S00]  /*0180*/  BRA `(.L_x_0) ;  /* 0xfffffffc00fc7947 */ /* 0x000fc0000383ffff */
[----:B------:R-:W-:-:S00]  /*0190*/  NOP ;  /* 0x0000000000007918 */ /* 0x000fc00000000000 */
        /* <DEDUP_REMOVED lines=14> */
.L_x_1:


//--------------------- .nv.constant0.triton_poi_fused_convolution_14 --------------------------
	.section	.nv.constant0.triton_poi_fused_convolution_14,"a",@progbits
	.sectionflags	@""
	.align	4
.nv.constant0.triton_poi_fused_convolution_14:
	.zero		548
